//
// Generated by NVIDIA NVVM Compiler
//
// Compiler Build ID: CL-36424714
// Cuda compilation tools, release 13.0, V13.0.88
// Based on NVVM 20.0.0
//

.version 9.0
.target sm_100
.address_size 64

	// .globl	default_function_kernel

.visible .entry default_function_kernel(
	.param .u64 .ptr .align 1 default_function_kernel_param_0,
	.param .u64 .ptr .align 1 default_function_kernel_param_1,
	.param .u64 .ptr .align 1 default_function_kernel_param_2,
	.param .u64 .ptr .align 1 default_function_kernel_param_3
)
.maxntid 1024
{
	.reg .pred 	%p<4>;
	.reg .b32 	%r<21>;
	.reg .b32 	%f<35>;
	.reg .b64 	%rd<25>;

	ld.param.u64 	%rd13, [default_function_kernel_param_0];
	ld.param.u64 	%rd14, [default_function_kernel_param_1];
	ld.param.u64 	%rd11, [default_function_kernel_param_2];
	ld.param.u64 	%rd12, [default_function_kernel_param_3];
	cvta.to.global.u64 	%rd1, %rd13;
	cvta.to.global.u64 	%rd2, %rd14;
	mov.u32 	%r1, %ctaid.x;
	shl.b32 	%r10, %r1, 6;
	mov.u32 	%r2, %tid.x;
	shr.u32 	%r11, %r2, 4;
	or.b32  	%r12, %r10, %r11;
	setp.gt.u32 	%p1, %r12, 74;
	@%p1 bra 	$L__BB0_5;
	mul.lo.s32 	%r14, %r2, 50;
	mad.lo.s32 	%r3, %r1, 51200, %r14;
	mul.wide.u32 	%rd15, %r3, 4;
	or.b64  	%rd16, %rd15, 4;
	add.s64 	%rd3, %rd2, %rd16;
	add.s64 	%rd4, %rd1, %rd16;
	cvta.to.global.u64 	%rd5, %rd11;
	cvta.to.global.u64 	%rd6, %rd12;
	mov.b32 	%r18, 0;
$L__BB0_2:
	cvt.rn.f32.u32 	%f7, %r18;
	mul.f32 	%f8, %f7, 0fC0C90FDA;
	mul.f32 	%f1, %f8, 0f3CA3D70A;
	mov.b32 	%r20, 0;
	mov.f32 	%f33, 0f00000000;
	mov.u32 	%r19, %r3;
	mov.u64 	%rd23, %rd4;
	mov.u64 	%rd24, %rd3;
	mov.f32 	%f34, %f33;
$L__BB0_3:
	cvt.rn.f32.u32 	%f9, %r20;
	mul.f32 	%f10, %f1, %f9;
	mul.wide.u32 	%rd17, %r19, 4;
	add.s64 	%rd18, %rd2, %rd17;
	ld.global.nc.f32 	%f11, [%rd18];
	cos.approx.f32 	%f12, %f10;
	mul.f32 	%f13, %f11, %f12;
	add.s64 	%rd19, %rd1, %rd17;
	ld.global.nc.f32 	%f14, [%rd19];
	sin.approx.f32 	%f15, %f10;
	mul.f32 	%f16, %f14, %f15;
	sub.f32 	%f17, %f13, %f16;
	add.f32 	%f18, %f34, %f17;
	mul.f32 	%f19, %f12, %f14;
	fma.rn.f32 	%f20, %f15, %f11, %f19;
	add.f32 	%f21, %f33, %f20;
	add.s32 	%r16, %r20, 1;
	cvt.rn.f32.u32 	%f22, %r16;
	mul.f32 	%f23, %f1, %f22;
	ld.global.nc.f32 	%f24, [%rd24];
	cos.approx.f32 	%f25, %f23;
	mul.f32 	%f26, %f24, %f25;
	ld.global.nc.f32 	%f27, [%rd23];
	sin.approx.f32 	%f28, %f23;
	mul.f32 	%f29, %f27, %f28;
	sub.f32 	%f30, %f26, %f29;
	add.f32 	%f34, %f18, %f30;
	mul.f32 	%f31, %f25, %f27;
	fma.rn.f32 	%f32, %f28, %f24, %f31;
	add.f32 	%f33, %f21, %f32;
	add.s64 	%rd24, %rd24, 8;
	add.s64 	%rd23, %rd23, 8;
	add.s32 	%r19, %r19, 2;
	add.s32 	%r20, %r20, 2;
	setp.ne.s32 	%p2, %r20, 50;
	@%p2 bra 	$L__BB0_3;
	add.s32 	%r17, %r18, %r3;
	mul.wide.u32 	%rd20, %r17, 4;
	add.s64 	%rd21, %rd5, %rd20;
	st.global.f32 	[%rd21], %f34;
	add.s64 	%rd22, %rd6, %rd20;
	st.global.f32 	[%rd22], %f33;
	add.s32 	%r18, %r18, 1;
	setp.ne.s32 	%p3, %r18, 50;
	@%p3 bra 	$L__BB0_2;
$L__BB0_5:
	ret;

}


// ===== COMPILED SASS (sm_100) =====

	.target	sm_100

	.elftype	@"ET_EXEC"


//--------------------- .note.nv.tkinfo           --------------------------
	.section	.note.nv.tkinfo,"",@"SHT_NOTE"
	.sectionflags	@"SHF_NOTE_NV_TKINFO"
	.tkinfo
        /*0018*/ 	.word	0x00000002
        /*0030*/ 	.string	""
        /*0030*/ 	.string	"ptxas"
        /*0030*/ 	.string	"Cuda compilation tools, release 13.0, V13.0.88"
        /*0030*/ 	.string	"Build cuda_13.0.r13.0/compiler.36424714_0"
        /*0030*/ 	.string	"-arch sm_100 -m 64 "



//--------------------- .note.nv.cuinfo           --------------------------
	.section	.note.nv.cuinfo,"",@"SHT_NOTE"
	.sectionflags	@"SHF_NOTE_NV_CUINFO"
        /*0018*/ 	.short	0x0002
        /*001a*/ 	.short	0x0064
        /*001c*/ 	.short	0x0082
	.zero		2


//--------------------- .nv.info                  --------------------------
	.section	.nv.info,"",@"SHT_CUDA_INFO"
	.align	4


	//----- nvinfo : EIATTR_REGCOUNT
	.align		4
        /*0000*/ 	.byte	0x04, 0x2f
        /*0002*/ 	.short	(.L_1 - .L_0)
	.align		4
.L_0:
        /*0004*/ 	.word	index@(default_function_kernel)
        /*0008*/ 	.word	0x00000040


	//----- nvinfo : EIATTR_FRAME_SIZE
	.align		4
.L_1:
        /*000c*/ 	.byte	0x04, 0x11
        /*000e*/ 	.short	(.L_3 - .L_2)
	.align		4
.L_2:
        /*0010*/ 	.word	index@(default_function_kernel)
        /*0014*/ 	.word	0x000000c8


	//----- nvinfo : EIATTR_MIN_STACK_SIZE
	.align		4
.L_3:
        /*0018*/ 	.byte	0x04, 0x12
        /*001a*/ 	.short	(.L_5 - .L_4)
	.align		4
.L_4:
        /*001c*/ 	.word	index@(default_function_kernel)
        /*0020*/ 	.word	0x000000c8
.L_5:


//--------------------- .nv.compat                --------------------------
	.section	.nv.compat,"",@"SHT_CUDA_COMPAT_INFO"
	.align	4
        /*0000*/ 	.byte	0x02, 0x09, 0x00, 0x00, 0x02, 0x02, 0x01, 0x00, 0x02, 0x05, 0x05, 0x00, 0x03, 0x07, 0x01, 0x01
        /*0010*/ 	.byte	0x02, 0x03, 0x00, 0x00, 0x02, 0x06, 0x01, 0x00, 0x04, 0x0b, 0x08, 0x00, 0x09, 0x00, 0x00, 0x00
        /*0020*/ 	.byte	0x00, 0x00, 0x00, 0x00


//--------------------- .nv.info.default_function_kernel --------------------------
	.section	.nv.info.default_function_kernel,"",@"SHT_CUDA_INFO"
	.sectionflags	@""
	.align	4


	//----- nvinfo : EIATTR_CUDA_API_VERSION
	.align		4
        /*0000*/ 	.byte	0x04, 0x37
        /*0002*/ 	.short	(.L_7 - .L_6)
.L_6:
        /*0004*/ 	.word	0x00000082


	//----- nvinfo : EIATTR_KPARAM_INFO
	.align		4
.L_7:
        /*0008*/ 	.byte	0x04, 0x17
        /*000a*/ 	.short	(.L_9 - .L_8)
.L_8:
        /*000c*/ 	.word	0x00000000
        /*0010*/ 	.short	0x0003
        /*0012*/ 	.short	0x0018
        /*0014*/ 	.byte	0x00, 0xf5, 0x21, 0x00


	//----- nvinfo : EIATTR_KPARAM_INFO
	.align		4
.L_9:
        /*0018*/ 	.byte	0x04, 0x17
        /*001a*/ 	.short	(.L_11 - .L_10)
.L_10:
        /*001c*/ 	.word	0x00000000
        /*0020*/ 	.short	0x0002
        /*0022*/ 	.short	0x0010
        /*0024*/ 	.byte	0x00, 0xf5, 0x21, 0x00


	//----- nvinfo : EIATTR_KPARAM_INFO
	.align		4
.L_11:
        /*0028*/ 	.byte	0x04, 0x17
        /*002a*/ 	.short	(.L_13 - .L_12)
.L_12:
        /*002c*/ 	.word	0x00000000
        /*0030*/ 	.short	0x0001
        /*0032*/ 	.short	0x0008
        /*0034*/ 	.byte	0x00, 0xf5, 0x21, 0x00


	//----- nvinfo : EIATTR_KPARAM_INFO
	.align		4
.L_13:
        /*0038*/ 	.byte	0x04, 0x17
        /*003a*/ 	.short	(.L_15 - .L_14)
.L_14:
        /*003c*/ 	.word	0x00000000
        /*0040*/ 	.short	0x0000
        /*0042*/ 	.short	0x0000
        /*0044*/ 	.byte	0x00, 0xf5, 0x21, 0x00


	//----- nvinfo : EIATTR_SPARSE_MMA_MASK
	.align		4
.L_15:
        /*0048*/ 	.byte	0x03, 0x50
        /*004a*/ 	.short	0x0000


	//----- nvinfo : EIATTR_MAXREG_COUNT
	.align		4
        /*004c*/ 	.byte	0x03, 0x1b
        /*004e*/ 	.short	0x0040


	//----- nvinfo : EIATTR_ANNOTATIONS
	.align		4
        /*0050*/ 	.byte	0x04, 0x55
        /*0052*/ 	.short	(.L_17 - .L_16)


	//   ....[0]....
.L_16:
        /*0054*/ 	.word	0x00000001
        /*0058*/ 	.byte	0x70, 0x03, 0x00, 0x00, 0x01, 0x00, 0x00, 0x00, 0x80, 0x03, 0x00, 0x00, 0x01, 0x00, 0x00, 0x00
        /* <DEDUP_REMOVED lines=48> */
        /*0368*/ 	.byte	0x30, 0x31, 0x00, 0x00, 0x01, 0x00, 0x00, 0x00, 0x50, 0x31, 0x00, 0x00


	//----- nvinfo : EIATTR_MERCURY_ISA_VERSION
	.align		4
.L_17:
        /*0374*/ 	.byte	0x03, 0x5f
        /*0376*/ 	.short	0x0101


	//----- nvinfo : EIATTR_VRC_CTA_INIT_COUNT
	.align		4
        /*0378*/ 	.byte	0x02, 0x4a
	.zero		1
	.zero		1


	//----- nvinfo : EIATTR_EXIT_INSTR_OFFSETS
	.align		4
        /*037c*/ 	.byte	0x04, 0x1c
        /*037e*/ 	.short	(.L_19 - .L_18)


	//   ....[0]....
.L_18:
        /*0380*/ 	.word	0x00000080


	//   ....[1]....
        /*0384*/ 	.word	0x000032b0


	//----- nvinfo : EIATTR_MAX_THREADS
	.align		4
.L_19:
        /*0388*/ 	.byte	0x04, 0x05
        /*038a*/ 	.short	(.L_21 - .L_20)
.L_20:
        /*038c*/ 	.word	0x00000400
        /*0390*/ 	.word	0x00000001
        /*0394*/ 	.word	0x00000001


	//----- nvinfo : EIATTR_CBANK_PARAM_SIZE
	.align		4
.L_21:
        /*0398*/ 	.byte	0x03, 0x19
        /*039a*/ 	.short	0x0020


	//----- nvinfo : EIATTR_PARAM_CBANK
	.align		4
        /*039c*/ 	.byte	0x04, 0x0a
        /*039e*/ 	.short	(.L_23 - .L_22)
	.align		4
.L_22:
        /*03a0*/ 	.word	index@(.nv.constant0.default_function_kernel)
        /*03a4*/ 	.short	0x0380
        /*03a6*/ 	.short	0x0020


	//----- nvinfo : EIATTR_SW_WAR
	.align		4
.L_23:
        /*03a8*/ 	.byte	0x04, 0x36
        /*03aa*/ 	.short	(.L_25 - .L_24)
.L_24:
        /*03ac*/ 	.word	0x00000008
.L_25:


//--------------------- .nv.callgraph             --------------------------
	.section	.nv.callgraph,"",@"SHT_CUDA_CALLGRAPH"
	.align	4
	.sectionentsize	8
	.align		4
        /*0000*/ 	.word	0x00000000
	.align		4
        /*0004*/ 	.word	0xffffffff
	.align		4
        /*0008*/ 	.word	0x00000000
	.align		4
        /*000c*/ 	.word	0xfffffffe
	.align		4
        /*0010*/ 	.word	0x00000000
	.align		4
        /*0014*/ 	.word	0xfffffffd
	.align		4
        /*0018*/ 	.word	0x00000000
	.align		4
        /*001c*/ 	.word	0xfffffffc


//--------------------- .text.default_function_kernel --------------------------
	.section	.text.default_function_kernel,"ax",@progbits
	.align	128
        .global         default_function_kernel
        .type           default_function_kernel,@function
        .size           default_function_kernel,(.L_x_2 - default_function_kernel)
        .other          default_function_kernel,@"STO_CUDA_ENTRY STV_DEFAULT"
default_function_kernel:
.text.default_function_kernel:
[----:B------:R-:W0:Y:S01]  /*0000*/  LDC R1, c[0x0][0x37c] ;  /* 0x0000df00ff017b82 */ /* 0x000e220000000800 */
[----:B------:R-:W1:Y:S01]  /*0010*/  S2R R2, SR_CTAID.X ;  /* 0x0000000000027919 */ /* 0x000e620000002500 */
[----:B0-----:R-:W-:Y:S01]  /*0020*/  IADD3 R1, PT, PT, R1, -0xc8, RZ ;  /* 0xffffff3801017810 */ /* 0x001fe20007ffe0ff */
[----:B------:R-:W0:Y:S01]  /*0030*/  S2R R5, SR_TID.X ;  /* 0x0000000000057919 */ /* 0x000e220000002100 */
[----:B-1----:R-:W-:Y:S02]  /*0040*/  SHF.L.U32 R0, R2, 0x6, RZ ;  /* 0x0000000602007819 */ /* 0x002fe400000006ff */
[----:B0-----:R-:W-:-:S04]  /*0050*/  SHF.R.U32.HI R3, RZ, 0x4, R5 ;  /* 0x00000004ff037819 */ /* 0x001fc80000011605 */
[----:B------:R-:W-:-:S04]  /*0060*/  LOP3.LUT R0, R0, R3, RZ, 0xfc, !PT ;  /* 0x0000000300007212 */ /* 0x000fc800078efcff */
[----:B------:R-:W-:-:S13]  /*0070*/  ISETP.GT.U32.AND P0, PT, R0, 0x4a, PT ;  /* 0x0000004a0000780c */ /* 0x000fda0003f04070 */
[----:B------:R-:W-:Y:S05]  /*0080*/  @P0 EXIT ;  /* 0x000000000000094d */ /* 0x000fea0003800000 */
[----:B------:R-:W-:Y:S01]  /*0090*/  LEA R0, R2, R5, 0xa ;  /* 0x0000000502007211 */ /* 0x000fe200078e50ff */
[----:B------:R-:W0:Y:S01]  /*00a0*/  LDCU.128 UR8, c[0x0][0x380] ;  /* 0x00007000ff0877ac */ /* 0x000e220008000c00 */
[----:B------:R-:W1:Y:S03]  /*00b0*/  LDC.64 R26, c[0x0][0x388] ;  /* 0x0000e200ff1a7b82 */ /* 0x000e660000000a00 */
[----:B------:R-:W-:Y:S01]  /*00c0*/  IMAD R0, R0, 0x32, RZ ;  /* 0x0000003200007824 */ /* 0x000fe200078e02ff */
[----:B------:R-:W2:Y:S03]  /*00d0*/  LDCU.64 UR6, c[0x0][0x358] ;  /* 0x00006b00ff0677ac */ /* 0x000ea60008000a00 */
[----:B------:R-:W-:-:S03]  /*00e0*/  IMAD.WIDE.U32 R2, R0, 0x4, RZ ;  /* 0x0000000400027825 */ /* 0x000fc600078e00ff */
[----:B------:R-:W-:-:S04]  /*00f0*/  LOP3.LUT R30, R2, 0x4, RZ, 0xfc, !PT ;  /* 0x00000004021e7812 */ /* 0x000fc800078efcff */
[----:B0-----:R-:W-:Y:S02]  /*0100*/  IADD3 R24, P0, PT, R30, UR10, RZ ;  /* 0x0000000a1e187c10 */ /* 0x001fe4000ff1e0ff */
[C---:B------:R-:W-:Y:S02]  /*0110*/  IADD3 R28, PT, PT, R0.reuse, 0x2, RZ ;  /* 0x00000002001c7810 */ /* 0x040fe40007ffe0ff */
[----:B------:R-:W-:Y:S02]  /*0120*/  IADD3.X R25, PT, PT, R3, UR11, RZ, P0, !PT ;  /* 0x0000000b03197c10 */ /* 0x000fe400087fe4ff */
[C---:B------:R-:W-:Y:S01]  /*0130*/  IADD3 R33, PT, PT, R0.reuse, 0x4, RZ ;  /* 0x0000000400217810 */ /* 0x040fe20007ffe0ff */
[C---:B-1----:R-:W-:Y:S01]  /*0140*/  IMAD.WIDE.U32 R16, R0.reuse, 0x4, R26 ;  /* 0x0000000400107825 */ /* 0x042fe200078e001a */
[C---:B------:R-:W-:Y:S01]  /*0150*/  IADD3 R29, PT, PT, R0.reuse, 0x6, RZ ;  /* 0x00000006001d7810 */ /* 0x040fe20007ffe0ff */
[----:B--2---:R-:W2:Y:S01]  /*0160*/  LDG.E.CONSTANT R15, desc[UR6][R24.64] ;  /* 0x00000006180f7981 */ /* 0x004ea2000c1e9900 */
[----:B------:R-:W-:-:S02]  /*0170*/  IADD3 R32, PT, PT, R0, 0x8, RZ ;  /* 0x0000000800207810 */ /* 0x000fc40007ffe0ff */
[----:B------:R-:W-:Y:S01]  /*0180*/  IADD3 R30, P1, PT, R30, UR8, RZ ;  /* 0x000000081e1e7c10 */ /* 0x000fe2000ff3e0ff */
[----:B------:R-:W3:Y:S01]  /*0190*/  LDG.E.CONSTANT R21, desc[UR6][R24.64+0x8] ;  /* 0x0000080618157981 */ /* 0x000ee2000c1e9900 */
[----:B------:R-:W-:Y:S01]  /*01a0*/  IMAD.WIDE.U32 R18, R28, 0x4, R26 ;  /* 0x000000041c127825 */ /* 0x000fe200078e001a */
[----:B------:R-:W-:Y:S02]  /*01b0*/  IADD3 R42, PT, PT, R0, 0xe, RZ ;  /* 0x0000000e002a7810 */ /* 0x000fe40007ffe0ff */
[----:B------:R-:W4:Y:S01]  /*01c0*/  LDG.E.CONSTANT R20, desc[UR6][R24.64+0x10] ;  /* 0x0000100618147981 */ /* 0x000f22000c1e9900 */
[----:B------:R-:W-:-:S03]  /*01d0*/  IADD3.X R31, PT, PT, R3, UR9, RZ, P1, !PT ;  /* 0x00000009031f7c10 */ /* 0x000fc60008ffe4ff */
[----:B------:R-:W4:Y:S04]  /*01e0*/  LDG.E.CONSTANT R22, desc[UR6][R24.64+0x18] ;  /* 0x0000180618167981 */ /* 0x000f28000c1e9900 */
        /* <DEDUP_REMOVED lines=8> */
[----:B------:R-:W4:Y:S01]  /*0270*/  LDG.E.CONSTANT R50, desc[UR6][R18.64] ;  /* 0x0000000612327981 */ /* 0x000f22000c1e9900 */
[----:B------:R-:W-:-:S02]  /*0280*/  IADD3 R43, PT, PT, R0, 0x10, RZ ;  /* 0x00000010002b7810 */ /* 0x000fc40007ffe0ff */
[----:B------:R-:W-:Y:S01]  /*0290*/  IADD3 R44, PT, PT, R0, 0x12, RZ ;  /* 0x00000012002c7810 */ /* 0x000fe20007ffe0ff */
[----:B------:R-:W5:Y:S04]  /*02a0*/  LDG.E.CONSTANT R2, desc[UR6][R24.64+0x58] ;  /* 0x0000580618027981 */ /* 0x000f68000c1e9900 */
        /* <DEDUP_REMOVED lines=12> */
[----:B--2---:R0:W-:Y:S04]  /*0370*/  STL [R1+0xac], R15 ;  /* 0x0000ac0f01007387 */ /* 0x0041e80000100800 */
[----:B---3--:R-:W-:Y:S04]  /*0380*/  STL [R1+0xa4], R21 ;  /* 0x0000a41501007387 */ /* 0x008fe80000100800 */
[----:B----4-:R1:W-:Y:S04]  /*0390*/  STL [R1+0x9c], R20 ;  /* 0x00009c1401007387 */ /* 0x0103e80000100800 */
[----:B0-----:R0:W2:Y:S04]  /*03a0*/  LDG.E.CONSTANT R15, desc[UR6][R16.64] ;  /* 0x00000006100f7981 */ /* 0x0010a8000c1e9900 */
[----:B------:R-:W-:Y:S04]  /*03b0*/  STL [R1+0x94], R22 ;  /* 0x0000941601007387 */ /* 0x000fe80000100800 */
[----:B------:R3:W-:Y:S01]  /*03c0*/  STL [R1+0x8c], R41 ;  /* 0x00008c2901007387 */ /* 0x0007e20000100800 */
[----:B0-----:R-:W-:-:S03]  /*03d0*/  IMAD.WIDE.U32 R16, R33, 0x4, R26 ;  /* 0x0000000421107825 */ /* 0x001fc600078e001a */
[----:B------:R0:W-:Y:S01]  /*03e0*/  STL [R1+0x84], R40 ;  /* 0x0000842801007387 */ /* 0x0001e20000100800 */
[----:B-1----:R-:W-:-:S03]  /*03f0*/  IMAD.WIDE.U32 R20, R29, 0x4, R26 ;  /* 0x000000041d147825 */ /* 0x002fc600078e001a */
[----:B------:R1:W-:Y:S01]  /*0400*/  STL [R1+0x7c], R35 ;  /* 0x00007c2301007387 */ /* 0x0003e20000100800 */
[C---:B---3--:R-:W-:Y:S02]  /*0410*/  IADD3 R41, PT, PT, R0.reuse, 0xc, RZ ;  /* 0x0000000c00297810 */ /* 0x048fe40007ffe0ff */
[----:B0-----:R-:W-:Y:S01]  /*0420*/  IADD3 R40, PT, PT, R0, 0xa, RZ ;  /* 0x0000000a00287810 */ /* 0x001fe20007ffe0ff */
[--C-:B------:R-:W-:Y:S01]  /*0430*/  IMAD.WIDE.U32 R22, R32, 0x4, R26.reuse ;  /* 0x0000000420167825 */ /* 0x100fe200078e001a */
[----:B-1----:R0:W3:Y:S03]  /*0440*/  LDG.E.CONSTANT R35, desc[UR6][R16.64] ;  /* 0x0000000610237981 */ /* 0x0020e6000c1e9900 */
[--C-:B------:R-:W-:Y:S01]  /*0450*/  IMAD.WIDE.U32 R18, R41, 0x4, R26.reuse ;  /* 0x0000000429127825 */ /* 0x100fe200078e001a */
[----:B------:R1:W-:Y:S04]  /*0460*/  STL [R1+0x74], R34 ;  /* 0x0000742201007387 */ /* 0x0003e80000100800 */
[----:B------:R4:W3:Y:S01]  /*0470*/  LDG.E.CONSTANT R25, desc[UR6][R22.64] ;  /* 0x0000000616197981 */ /* 0x0008e2000c1e9900 */
[----:B0-----:R-:W-:-:S03]  /*0480*/  IMAD.WIDE.U32 R16, R40, 0x4, R26 ;  /* 0x0000000428107825 */ /* 0x001fc600078e001a */
[----:B------:R-:W3:Y:S04]  /*0490*/  LDG.E.CONSTANT R56, desc[UR6][R18.64] ;  /* 0x0000000612387981 */ /* 0x000ee8000c1e9900 */
[----:B-1----:R0:W3:Y:S04]  /*04a0*/  LDG.E.CONSTANT R34, desc[UR6][R20.64] ;  /* 0x0000000614227981 */ /* 0x0020e8000c1e9900 */
[----:B------:R1:W3:Y:S01]  /*04b0*/  LDG.E.CONSTANT R24, desc[UR6][R16.64] ;  /* 0x0000000610187981 */ /* 0x0002e2000c1e9900 */
[----:B----4-:R-:W-:-:S04]  /*04c0*/  IMAD.WIDE.U32 R22, R44, 0x4, R26 ;  /* 0x000000042c167825 */ /* 0x010fc800078e001a */
[----:B0-----:R-:W-:-:S04]  /*04d0*/  IMAD.WIDE.U32 R20, R43, 0x4, R26 ;  /* 0x000000042b147825 */ /* 0x001fc800078e001a */
[----:B-1----:R-:W-:Y:S01]  /*04e0*/  IMAD.WIDE.U32 R16, R42, 0x4, R26 ;  /* 0x000000042a107825 */ /* 0x002fe200078e001a */
[----:B------:R0:W-:Y:S04]  /*04f0*/  STL [R1+0x6c], R39 ;  /* 0x00006c2701007387 */ /* 0x0001e80000100800 */
[----:B------:R1:W-:Y:S04]  /*0500*/  STL [R1+0x10], R37 ;  /* 0x0000102501007387 */ /* 0x0003e80000100800 */
[----:B------:R4:W-:Y:S04]  /*0510*/  STL [R1], R36 ;  /* 0x0000002401007387 */ /* 0x0009e80000100800 */
[----:B0-----:R0:W3:Y:S04]  /*0520*/  LDG.E.CONSTANT R39, desc[UR6][R16.64] ;  /* 0x0000000610277981 */ /* 0x0010e8000c1e9900 */
[----:B-1----:R1:W3:Y:S04]  /*0530*/  LDG.E.CONSTANT R37, desc[UR6][R20.64] ;  /* 0x0000000614257981 */ /* 0x0022e8000c1e9900 */
[----:B----4-:R-:W4:Y:S01]  /*0540*/  LDG.E.CONSTANT R36, desc[UR6][R22.64] ;  /* 0x0000000616247981 */ /* 0x010f22000c1e9900 */
[----:B------:R-:W-:-:S02]  /*0550*/  IADD3 R45, PT, PT, R0, 0x14, RZ ;  /* 0x00000014002d7810 */ /* 0x000fc40007ffe0ff */
[----:B------:R-:W-:-:S03]  /*0560*/  IADD3 R47, PT, PT, R0, 0x18, RZ ;  /* 0x00000018002f7810 */ /* 0x000fc60007ffe0ff */
[----:B0-----:R-:W-:Y:S01]  /*0570*/  IMAD.WIDE.U32 R16, R45, 0x4, R26 ;  /* 0x000000042d107825 */ /* 0x001fe200078e001a */
[C---:B------:R-:W-:Y:S01]  /*0580*/  IADD3 R48, PT, PT, R0.reuse, 0x1a, RZ ;  /* 0x0000001a00307810 */ /* 0x040fe20007ffe0ff */
[----:B------:R0:W-:Y:S01]  /*0590*/  STL [R1+0xb4], R38 ;  /* 0x0000b42601007387 */ /* 0x0001e20000100800 */
[----:B------:R-:W-:-:S03]  /*05a0*/  IADD3 R46, PT, PT, R0, 0x16, RZ ;  /* 0x00000016002e7810 */ /* 0x000fc60007ffe0ff */
[--C-:B-1----:R-:W-:Y:S01]  /*05b0*/  IMAD.WIDE.U32 R20, R48, 0x4, R26.reuse ;  /* 0x0000000430147825 */ /* 0x102fe200078e001a */
[----:B0-----:R0:W4:Y:S01]  /*05c0*/  LDG.E.CONSTANT R38, desc[UR6][R16.64] ;  /* 0x0000000610267981 */ /* 0x001122000c1e9900 */
[----:B------:R-:W-:Y:S02]  /*05d0*/  IADD3 R49, PT, PT, R0, 0x1c, RZ ;  /* 0x0000001c00317810 */ /* 0x000fe40007ffe0ff */
[----:B------:R-:W-:-:S04]  /*05e0*/  IMAD.WIDE.U32 R18, R46, 0x4, R26 ;  /* 0x000000042e127825 */ /* 0x000fc800078e001a */
[----:B0-----:R-:W-:Y:S01]  /*05f0*/  IMAD.WIDE.U32 R16, R47, 0x4, R26 ;  /* 0x000000042f107825 */ /* 0x001fe200078e001a */
[----:B------:R-:W-:-:S05]  /*0600*/  IADD3 R51, PT, PT, R0, 0x20, RZ ;  /* 0x0000002000337810 */ /* 0x000fca0007ffe0ff */
[----:B------:R-:W5:Y:S01]  /*0610*/  LDG.E.CONSTANT R16, desc[UR6][R16.64] ;  /* 0x0000000610107981 */ /* 0x000f62000c1e9900 */
[----:B------:R-:W-:Y:S01]  /*0620*/  IMAD.WIDE.U32 R22, R49, 0x4, R26 ;  /* 0x0000000431167825 */ /* 0x000fe200078e001a */
[C---:B------:R-:W-:Y:S02]  /*0630*/  IADD3 R52, PT, PT, R0.reuse, 0x22, RZ ;  /* 0x0000002200347810 */ /* 0x040fe40007ffe0ff */
[C---:B------:R-:W-:Y:S01]  /*0640*/  IADD3 R53, PT, PT, R0.reuse, 0x24, RZ ;  /* 0x0000002400357810 */ /* 0x040fe20007ffe0ff */
[----:B------:R0:W5:Y:S01]  /*0650*/  LDG.E.CONSTANT R17, desc[UR6][R20.64] ;  /* 0x0000000614117981 */ /* 0x000162000c1e9900 */
[C---:B------:R-:W-:Y:S02]  /*0660*/  IADD3 R55, PT, PT, R0.reuse, 0x28, RZ ;  /* 0x0000002800377810 */ /* 0x040fe40007ffe0ff */
[C---:B------:R-:W-:Y:S02]  /*0670*/  IADD3 R54, PT, PT, R0.reuse, 0x26, RZ ;  /* 0x0000002600367810 */ /* 0x040fe40007ffe0ff */
[C---:B------:R-:W-:Y:S01]  /*0680*/  IADD3 R59, PT, PT, R0.reuse, 0x30, RZ ;  /* 0x00000030003b7810 */ /* 0x040fe20007ffe0ff */
[----:B--2---:R1:W-:Y:S04]  /*0690*/  STL [R1+0xb0], R15 ;  /* 0x0000b00f01007387 */ /* 0x0043e80000100800 */
[----:B------:R2:W-:Y:S04]  /*06a0*/  STL [R1+0xa8], R50 ;  /* 0x0000a83201007387 */ /* 0x0005e80000100800 */
[----:B-1----:R-:W5:Y:S01]  /*06b0*/  LDG.E.CONSTANT R15, desc[UR6][R18.64] ;  /* 0x00000006120f7981 */ /* 0x002f62000c1e9900 */
[----:B--2---:R-:W-:-:S05]  /*06c0*/  IADD3 R50, PT, PT, R0, 0x1e, RZ ;  /* 0x0000001e00327810 */ /* 0x004fca0007ffe0ff */
[--C-:B0-----:R-:W-:Y:S01]  /*06d0*/  IMAD.WIDE.U32 R20, R50, 0x4, R26.reuse ;  /* 0x0000000432147825 */ /* 0x101fe200078e001a */
[----:B------:R0:W5:Y:S04]  /*06e0*/  LDG.E.CONSTANT R18, desc[UR6][R22.64] ;  /* 0x0000000616127981 */ /* 0x000168000c1e9900 */
[----:B------:R1:W5:Y:S04]  /*06f0*/  LDG.E.CONSTANT R19, desc[UR6][R20.64] ;  /* 0x0000000614137981 */ /* 0x000368000c1e9900 */
[----:B---3--:R-:W-:Y:S01]  /*0700*/  STL [R1+0xa0], R35 ;  /* 0x0000a02301007387 */ /* 0x008fe20000100800 */
[----:B0-----:R-:W-:-:S04]  /*0710*/  IMAD.WIDE.U32 R22, R52, 0x4, R26 ;  /* 0x0000000434167825 */ /* 0x001fc800078e001a */
[----:B-1----:R-:W-:-:S06]  /*0720*/  IMAD.WIDE.U32 R20, R51, 0x4, R26 ;  /* 0x0000000433147825 */ /* 0x002fcc00078e001a */
[----:B------:R-:W5:Y:S04]  /*0730*/  LDG.E.CONSTANT R20, desc[UR6][R20.64] ;  /* 0x0000000614147981 */ /* 0x000f68000c1e9900 */
[----:B------:R-:W-:Y:S04]  /*0740*/  STL [R1+0x98], R34 ;  /* 0x0000982201007387 */ /* 0x000fe80000100800 */
[----:B------:R-:W-:Y:S04]  /*0750*/  STL [R1+0x90], R25 ;  /* 0x0000901901007387 */ /* 0x000fe80000100800 */
[----:B------:R0:W-:Y:S04]  /*0760*/  STL [R1+0x88], R24 ;  /* 0x0000881801007387 */ /* 0x0001e80000100800 */
[----:B------:R1:W-:Y:S04]  /*0770*/  STL [R1+0x80], R56 ;  /* 0x0000803801007387 */ /* 0x0003e80000100800 */
[----:B------:R-:W5:Y:S01]  /*0780*/  LDG.E.CONSTANT R21, desc[UR6][R22.64] ;  /* 0x0000000616157981 */ /* 0x000f62000c1e9900 */
[----:B0-----:R-:W-:Y:S01]  /*0790*/  IMAD.WIDE.U32 R24, R53, 0x4, R26 ;  /* 0x0000000435187825 */ /* 0x001fe200078e001a */
[----:B-1----:R-:W-:-:S02]  /*07a0*/  IADD3 R56, PT, PT, R0, 0x2a, RZ ;  /* 0x0000002a00387810 */ /* 0x002fc40007ffe0ff */
[----:B------:R-:W-:Y:S04]  /*07b0*/  STL [R1+0x78], R39 ;  /* 0x0000782701007387 */ /* 0x000fe80000100800 */
[----:B------:R0:W5:Y:S01]  /*07c0*/  LDG.E.CONSTANT R22, desc[UR6][R24.64] ;  /* 0x0000000618167981 */ /* 0x000162000c1e9900 */
[----:B------:R-:W-:-:S03]  /*07d0*/  IMAD.WIDE.U32 R34, R54, 0x4, R26 ;  /* 0x0000000436227825 */ /* 0x000fc600078e001a */
[----:B------:R-:W-:Y:S04]  /*07e0*/  STL [R1+0x70], R37 ;  /* 0x0000702501007387 */ /* 0x000fe80000100800 */
[----:B----4-:R1:W-:Y:S01]  /*07f0*/  STL [R1+0x18], R36 ;  /* 0x0000182401007387 */ /* 0x0103e20000100800 */
[----:B0-----:R-:W-:-:S03]  /*0800*/  IMAD.WIDE.U32 R24, R55, 0x4, R26 ;  /* 0x0000000437187825 */ /* 0x001fc600078e001a */
[----:B------:R0:W5:Y:S04]  /*0810*/  LDG.E.CONSTANT R23, desc[UR6][R34.64] ;  /* 0x0000000622177981 */ /* 0x000168000c1e9900 */
[----:B------:R-:W5:Y:S01]  /*0820*/  LDG.E.CONSTANT R24, desc[UR6][R24.64] ;  /* 0x0000000618187981 */ /* 0x000f62000c1e9900 */
[----:B-1----:R-:W-:Y:S01]  /*0830*/  IMAD.WIDE.U32 R36, R56, 0x4, R26 ;  /* 0x0000000438247825 */ /* 0x002fe200078e001a */
[----:B0-----:R-:W0:Y:S04]  /*0840*/  LDC.64 R34, c[0x0][0x380] ;  /* 0x0000e000ff227b82 */ /* 0x001e280000000a00 */
[----:B------:R1:W5:Y:S04]  /*0850*/  LDG.E.CONSTANT R25, desc[UR6][R36.64] ;  /* 0x0000000624197981 */ /* 0x000368000c1e9900 */
[----:B-1----:R-:W1:Y:S01]  /*0860*/  LDC.64 R36, c[0x0][0x388] ;  /* 0x0000e200ff247b82 */ /* 0x002e620000000a00 */
[----:B0-----:R-:W-:-:S06]  /*0870*/  IMAD.WIDE.U32 R34, R0, 0x4, R34 ;  /* 0x0000000400227825 */ /* 0x001fcc00078e0022 */
[----:B------:R-:W2:Y:S01]  /*0880*/  LDG.E.CONSTANT R35, desc[UR6][R34.64] ;  /* 0x0000000622237981 */ /* 0x000ea2000c1e9900 */
[----:B-1----:R-:W-:-:S06]  /*0890*/  IMAD.WIDE.U32 R36, R59, 0x4, R36 ;  /* 0x000000043b247825 */ /* 0x002fcc00078e0024 */
[----:B------:R-:W3:Y:S01]  /*08a0*/  LDG.E.CONSTANT R37, desc[UR6][R36.64] ;  /* 0x0000000624257981 */ /* 0x000ee2000c1e9900 */
[C---:B------:R-:W-:Y:S02]  /*08b0*/  IADD3 R57, PT, PT, R0.reuse, 0x2c, RZ ;  /* 0x0000002c00397810 */ /* 0x040fe40007ffe0ff */
[----:B------:R-:W-:Y:S01]  /*08c0*/  IADD3 R58, PT, PT, R0, 0x2e, RZ ;  /* 0x0000002e003a7810 */ /* 0x000fe20007ffe0ff */
[----:B------:R0:W-:Y:S04]  /*08d0*/  STL [R1+0x8], R38 ;  /* 0x0000082601007387 */ /* 0x0001e80000100800 */
[----:B------:R-:W-:-:S04]  /*08e0*/  IMAD.WIDE.U32 R60, R58, 0x4, R26 ;  /* 0x000000043a3c7825 */ /* 0x000fc800078e001a */
[----:B0-----:R-:W-:-:S04]  /*08f0*/  IMAD.WIDE.U32 R38, R57, 0x4, R26 ;  /* 0x0000000439267825 */ /* 0x001fc800078e001a */
[----:B------:R-:W-:-:S06]  /*0900*/  IMAD.WIDE.U32 R26, R59, 0x4, R26 ;  /* 0x000000043b1a7825 */ /* 0x000fcc00078e001a */
[----:B------:R0:W5:Y:S04]  /*0910*/  LDG.E.CONSTANT R27, desc[UR6][R60.64] ;  /* 0x000000063c1b7981 */ /* 0x000168000c1e9900 */
[----:B------:R1:W5:Y:S01]  /*0920*/  LDG.E.CONSTANT R26, desc[UR6][R38.64] ;  /* 0x00000006261a7981 */ /* 0x000362000c1e9900 */
[----:B0-----:R-:W1:Y:S02]  /*0930*/  LDC.64 R60, c[0x0][0x380] ;  /* 0x0000e000ff3c7b82 */ /* 0x001e640000000a00 */
[--C-:B-1----:R-:W-:Y:S01]  /*0940*/  IMAD.WIDE.U32 R38, R28, 0x4, R60.reuse ;  /* 0x000000041c267825 */ /* 0x102fe200078e003c */
[----:B---3--:R0:W-:Y:S04]  /*0950*/  STL [R1+0x68], R37 ;  /* 0x0000682501007387 */ /* 0x0081e80000100800 */
[----:B--2---:R1:W-:Y:S01]  /*0960*/  STL [R1+0x60], R35 ;  /* 0x0000602301007387 */ /* 0x0043e20000100800 */
[----:B0-----:R-:W-:-:S04]  /*0970*/  IMAD.WIDE.U32 R36, R33, 0x4, R60 ;  /* 0x0000000421247825 */ /* 0x001fc800078e003c */
[--C-:B-1----:R-:W-:Y:S02]  /*0980*/  IMAD.WIDE.U32 R34, R29, 0x4, R60.reuse ;  /* 0x000000041d227825 */ /* 0x102fe400078e003c */
[----:B------:R-:W2:Y:S02]  /*0990*/  LDG.E.CONSTANT R37, desc[UR6][R36.64] ;  /* 0x0000000624257981 */ /* 0x000ea4000c1e9900 */
[----:B------:R-:W-:-:S04]  /*09a0*/  IMAD.WIDE.U32 R28, R32, 0x4, R60 ;  /* 0x00000004201c7825 */ /* 0x000fc800078e003c */
[--C-:B------:R-:W-:Y:S02]  /*09b0*/  IMAD.WIDE.U32 R32, R40, 0x4, R60.reuse ;  /* 0x0000000428207825 */ /* 0x100fe400078e003c */
[----:B------:R-:W3:Y:S04]  /*09c0*/  LDG.E.CONSTANT R40, desc[UR6][R38.64] ;  /* 0x0000000626287981 */ /* 0x000ee8000c1e9900 */
[----:B------:R0:W4:Y:S04]  /*09d0*/  LDG.E.CONSTANT R39, desc[UR6][R28.64] ;  /* 0x000000061c277981 */ /* 0x000128000c1e9900 */
[----:B------:R1:W4:Y:S01]  /*09e0*/  LDG.E.CONSTANT R38, desc[UR6][R34.64] ;  /* 0x0000000622267981 */ /* 0x000322000c1e9900 */
[----:B0-----:R-:W-:-:S04]  /*09f0*/  IMAD.WIDE.U32 R28, R41, 0x4, R60 ;  /* 0x00000004291c7825 */ /* 0x001fc800078e003c */
[--C-:B-1----:R-:W-:Y:S01]  /*0a00*/  IMAD.WIDE.U32 R34, R43, 0x4, R60.reuse ;  /* 0x000000042b227825 */ /* 0x102fe200078e003c */
[----:B------:R-:W4:Y:S04]  /*0a10*/  LDG.E.CONSTANT R41, desc[UR6][R28.64] ;  /* 0x000000061c297981 */ /* 0x000f28000c1e9900 */
[----:B------:R-:W4:Y:S04]  /*0a20*/  LDG.E.CONSTANT R43, desc[UR6][R34.64] ;  /* 0x00000006222b7981 */ /* 0x000f28000c1e9900 */
[----:B---3--:R0:W-:Y:S04]  /*0a30*/  STL [R1+0x58], R40 ;  /* 0x0000582801007387 */ /* 0x0081e80000100800 */
[----:B--2---:R1:W-:Y:S04]  /*0a40*/  STL [R1+0x50], R37 ;  /* 0x0000502501007387 */ /* 0x0043e80000100800 */
[----:B0-----:R0:W2:Y:S04]  /*0a50*/  LDG.E.CONSTANT R40, desc[UR6][R32.64] ;  /* 0x0000000620287981 */ /* 0x0010a8000c1e9900 */
[----:B----4-:R-:W-:Y:S01]  /*0a60*/  STL [R1+0x40], R39 ;  /* 0x0000402701007387 */ /* 0x010fe20000100800 */
[----:B-1----:R-:W-:-:S03]  /*0a70*/  IMAD.WIDE.U32 R36, R44, 0x4, R60 ;  /* 0x000000042c247825 */ /* 0x002fc600078e003c */
[----:B------:R1:W-:Y:S01]  /*0a80*/  STL [R1+0x48], R38 ;  /* 0x0000482601007387 */ /* 0x0003e20000100800 */
[----:B0-----:R-:W-:-:S03]  /*0a90*/  IMAD.WIDE.U32 R32, R42, 0x4, R60 ;  /* 0x000000042a207825 */ /* 0x001fc600078e003c */
[----:B------:R-:W3:Y:S04]  /*0aa0*/  LDG.E.CONSTANT R44, desc[UR6][R36.64] ;  /* 0x00000006242c7981 */ /* 0x000ee8000c1e9900 */
[----:B------:R0:W4:Y:S01]  /*0ab0*/  LDG.E.CONSTANT R42, desc[UR6][R32.64] ;  /* 0x00000006202a7981 */ /* 0x000122000c1e9900 */
[----:B-1----:R-:W-:-:S05]  /*0ac0*/  IMAD.WIDE.U32 R38, R45, 0x4, R60 ;  /* 0x000000042d267825 */ /* 0x002fca00078e003c */
[----:B------:R1:W3:Y:S01]  /*0ad0*/  LDG.E.CONSTANT R45, desc[UR6][R38.64] ;  /* 0x00000006262d7981 */ /* 0x0002e2000c1e9900 */
[----:B------:R-:W-:-:S03]  /*0ae0*/  IMAD.WIDE.U32 R28, R46, 0x4, R60 ;  /* 0x000000042e1c7825 */ /* 0x000fc600078e003c */
[----:B------:R-:W-:Y:S01]  /*0af0*/  STL [R1+0x30], R41 ;  /* 0x0000302901007387 */ /* 0x000fe20000100800 */
[----:B0-----:R-:W-:-:S03]  /*0b00*/  IMAD.WIDE.U32 R32, R47, 0x4, R60 ;  /* 0x000000042f207825 */ /* 0x001fc600078e003c */
[----:B------:R0:W5:Y:S01]  /*0b10*/  LDG.E.CONSTANT R28, desc[UR6][R28.64] ;  /* 0x000000061c1c7981 */ /* 0x000162000c1e9900 */
[----:B------:R-:W-:-:S04]  /*0b20*/  IMAD.WIDE.U32 R34, R48, 0x4, R60 ;  /* 0x0000000430227825 */ /* 0x000fc800078e003c */
[----:B-1----:R-:W-:-:S04]  /*0b30*/  IMAD.WIDE.U32 R38, R50, 0x4, R60 ;  /* 0x0000000432267825 */ /* 0x002fc800078e003c */
[--C-:B------:R-:W-:Y:S01]  /*0b40*/  IMAD.WIDE.U32 R36, R49, 0x4, R60.reuse ;  /* 0x0000000431247825 */ /* 0x100fe200078e003c */
[----:B------:R0:W5:Y:S03]  /*0b50*/  LDG.E.CONSTANT R29, desc[UR6][R32.64] ;  /* 0x00000006201d7981 */ /* 0x000166000c1e9900 */
[----:B------:R-:W-:-:S04]  /*0b60*/  IMAD.WIDE.U32 R46, R54, 0x4, R60 ;  /* 0x00000004362e7825 */ /* 0x000fc800078e003c */
[--C-:B------:R-:W-:Y:S01]  /*0b70*/  IMAD.WIDE.U32 R48, R55, 0x4, R60.reuse ;  /* 0x0000000437307825 */ /* 0x100fe200078e003c */
[----:B------:R0:W5:Y:S03]  /*0b80*/  LDG.E.CONSTANT R32, desc[UR6][R34.64] ;  /* 0x0000000622207981 */ /* 0x000166000c1e9900 */
[--C-:B------:R-:W-:Y:S01]  /*0b90*/  IMAD.WIDE.U32 R54, R58, 0x4, R60.reuse ;  /* 0x000000043a367825 */ /* 0x100fe200078e003c */
[----:B------:R0:W5:Y:S04]  /*0ba0*/  LDG.E.CONSTANT R33, desc[UR6][R36.64] ;  /* 0x0000000624217981 */ /* 0x000168000c1e9900 */
[----:B------:R-:W3:Y:S04]  /*0bb0*/  LDG.E.CONSTANT R58, desc[UR6][R30.64+0x48] ;  /* 0x000048061e3a7981 */ /* 0x000ee8000c1e9900 */
[----:B------:R0:W5:Y:S04]  /*0bc0*/  LDG.E.CONSTANT R34, desc[UR6][R38.64] ;  /* 0x0000000626227981 */ /* 0x000168000c1e9900 */
[----:B------:R0:W5:Y:S04]  /*0bd0*/  LDG.E.CONSTANT R38, desc[UR6][R46.64] ;  /* 0x000000062e267981 */ /* 0x000168000c1e9900 */
[----:B------:R0:W5:Y:S04]  /*0be0*/  LDG.E.CONSTANT R39, desc[UR6][R48.64] ;  /* 0x0000000630277981 */ /* 0x000168000c1e9900 */
[----:B------:R0:W5:Y:S04]  /*0bf0*/  LDG.E.CONSTANT R46, desc[UR6][R30.64+0x68] ;  /* 0x000068061e2e7981 */ /* 0x000168000c1e9900 */
[----:B------:R0:W5:Y:S04]  /*0c00*/  LDG.E.CONSTANT R47, desc[UR6][R30.64+0x70] ;  /* 0x000070061e2f7981 */ /* 0x000168000c1e9900 */
[----:B------:R0:W5:Y:S04]  /*0c10*/  LDG.E.CONSTANT R48, desc[UR6][R30.64+0x78] ;  /* 0x000078061e307981 */ /* 0x000168000c1e9900 */
[----:B------:R0:W5:Y:S04]  /*0c20*/  LDG.E.CONSTANT R49, desc[UR6][R30.64+0x80] ;  /* 0x000080061e317981 */ /* 0x000168000c1e9900 */
[----:B--2---:R1:W-:Y:S04]  /*0c30*/  STL [R1+0x38], R40 ;  /* 0x0000382801007387 */ /* 0x0043e80000100800 */
[----:B------:R-:W-:Y:S01]  /*0c40*/  STL [R1+0x20], R43 ;  /* 0x0000202b01007387 */ /* 0x000fe20000100800 */
[----:B-1----:R-:W-:-:S03]  /*0c50*/  IMAD.WIDE.U32 R40, R51, 0x4, R60 ;  /* 0x0000000433287825 */ /* 0x002fc600078e003c */
[----:B----4-:R1:W-:Y:S01]  /*0c60*/  STL [R1+0x28], R42 ;  /* 0x0000282a01007387 */ /* 0x0103e20000100800 */
[----:B------:R-:W-:-:S03]  /*0c70*/  IMAD.WIDE.U32 R50, R56, 0x4, R60 ;  /* 0x0000000438327825 */ /* 0x000fc600078e003c */
[----:B------:R0:W5:Y:S04]  /*0c80*/  LDG.E.CONSTANT R35, desc[UR6][R40.64] ;  /* 0x0000000628237981 */ /* 0x000168000c1e9900 */
[----:B---3--:R-:W-:Y:S01]  /*0c90*/  STL [R1+0x4], R45 ;  /* 0x0000042d01007387 */ /* 0x008fe20000100800 */
[----:B-1----:R-:W-:-:S03]  /*0ca0*/  IMAD.WIDE.U32 R42, R52, 0x4, R60 ;  /* 0x00000004342a7825 */ /* 0x002fc600078e003c */
[----:B------:R1:W-:Y:S04]  /*0cb0*/  STL [R1+0x14], R44 ;  /* 0x0000142c01007387 */ /* 0x0003e80000100800 */
[----:B------:R0:W5:Y:S04]  /*0cc0*/  LDG.E.CONSTANT R40, desc[UR6][R50.64] ;  /* 0x0000000632287981 */ /* 0x000168000c1e9900 */
[----:B------:R0:W5:Y:S01]  /*0cd0*/  LDG.E.CONSTANT R36, desc[UR6][R42.64] ;  /* 0x000000062a247981 */ /* 0x000162000c1e9900 */
[----:B-1----:R-:W-:-:S04]  /*0ce0*/  IMAD.WIDE.U32 R44, R53, 0x4, R60 ;  /* 0x00000004352c7825 */ /* 0x002fc800078e003c */
[--C-:B------:R-:W-:Y:S01]  /*0cf0*/  IMAD.WIDE.U32 R52, R57, 0x4, R60.reuse ;  /* 0x0000000439347825 */ /* 0x100fe200078e003c */
[----:B------:R0:W5:Y:S03]  /*0d00*/  LDG.E.CONSTANT R37, desc[UR6][R44.64] ;  /* 0x000000062c257981 */ /* 0x000166000c1e9900 */
[----:B------:R-:W-:Y:S01]  /*0d10*/  IMAD.WIDE.U32 R56, R59, 0x4, R60 ;  /* 0x000000043b387825 */ /* 0x000fe200078e003c */
[----:B------:R0:W5:Y:S04]  /*0d20*/  LDG.E.CONSTANT R41, desc[UR6][R52.64] ;  /* 0x0000000634297981 */ /* 0x000168000c1e9900 */
[----:B------:R-:W2:Y:S04]  /*0d30*/  LDG.E.CONSTANT R51, desc[UR6][R56.64] ;  /* 0x0000000638337981 */ /* 0x000ea8000c1e9900 */
[----:B------:R0:W5:Y:S04]  /*0d40*/  LDG.E.CONSTANT R42, desc[UR6][R54.64] ;  /* 0x00000006362a7981 */ /* 0x000168000c1e9900 */
[----:B------:R-:W3:Y:S04]  /*0d50*/  LDG.E.CONSTANT R52, desc[UR6][R30.64] ;  /* 0x000000061e347981 */ /* 0x000ee8000c1e9900 */
        /* <DEDUP_REMOVED lines=8> */
[----:B------:R0:W5:Y:S04]  /*0de0*/  LDG.E.CONSTANT R43, desc[UR6][R30.64+0x50] ;  /* 0x000050061e2b7981 */ /* 0x000168000c1e9900 */
[----:B------:R0:W5:Y:S04]  /*0df0*/  LDG.E.CONSTANT R44, desc[UR6][R30.64+0x58] ;  /* 0x000058061e2c7981 */ /* 0x000168000c1e9900 */
[----:B------:R0:W5:Y:S04]  /*0e00*/  LDG.E.CONSTANT R45, desc[UR6][R30.64+0x60] ;  /* 0x000060061e2d7981 */ /* 0x000168000c1e9900 */
[----:B------:R0:W5:Y:S04]  /*0e10*/  LDG.E.CONSTANT R50, desc[UR6][R30.64+0x88] ;  /* 0x000088061e327981 */ /* 0x000168000c1e9900 */
[----:B--2---:R1:W-:Y:S04]  /*0e20*/  STL [R1+0x64], R51 ;  /* 0x0000643301007387 */ /* 0x0043e80000100800 */
[----:B---3--:R2:W-:Y:S04]  /*0e30*/  STL [R1+0x5c], R52 ;  /* 0x00005c3401007387 */ /* 0x0085e80000100800 */
[----:B----4-:R3:W-:Y:S04]  /*0e40*/  STL [R1+0x54], R53 ;  /* 0x0000543501007387 */ /* 0x0107e80000100800 */
[----:B------:R4:W-:Y:S04]  /*0e50*/  STL [R1+0x4c], R54 ;  /* 0x00004c3601007387 */ /* 0x0009e80000100800 */
[----:B------:R0:W-:Y:S04]  /*0e60*/  STL [R1+0x44], R55 ;  /* 0x0000443701007387 */ /* 0x0001e80000100800 */
[----:B------:R0:W-:Y:S04]  /*0e70*/  STL [R1+0x3c], R56 ;  /* 0x00003c3801007387 */ /* 0x0001e80000100800 */
[----:B------:R0:W-:Y:S04]  /*0e80*/  STL [R1+0x34], R57 ;  /* 0x0000343901007387 */ /* 0x0001e80000100800 */
[----:B-1----:R1:W5:Y:S04]  /*0e90*/  LDG.E.CONSTANT R51, desc[UR6][R30.64+0x90] ;  /* 0x000090061e337981 */ /* 0x002368000c1e9900 */
[----:B--2---:R1:W5:Y:S04]  /*0ea0*/  LDG.E.CONSTANT R52, desc[UR6][R30.64+0x98] ;  /* 0x000098061e347981 */ /* 0x004368000c1e9900 */
[----:B---3--:R1:W5:Y:S04]  /*0eb0*/  LDG.E.CONSTANT R53, desc[UR6][R30.64+0xa0] ;  /* 0x0000a0061e357981 */ /* 0x008368000c1e9900 */
[----:B----4-:R1:W5:Y:S04]  /*0ec0*/  LDG.E.CONSTANT R54, desc[UR6][R30.64+0xa8] ;  /* 0x0000a8061e367981 */ /* 0x010368000c1e9900 */
[----:B0-----:R1:W5:Y:S04]  /*0ed0*/  LDG.E.CONSTANT R55, desc[UR6][R30.64+0xb0] ;  /* 0x0000b0061e377981 */ /* 0x001368000c1e9900 */
[----:B------:R1:W5:Y:S04]  /*0ee0*/  LDG.E.CONSTANT R56, desc[UR6][R30.64+0xb8] ;  /* 0x0000b8061e387981 */ /* 0x000368000c1e9900 */
[----:B------:R1:W5:Y:S04]  /*0ef0*/  LDG.E.CONSTANT R57, desc[UR6][R30.64+0xc0] ;  /* 0x0000c0061e397981 */ /* 0x000368000c1e9900 */
[----:B------:R1:W-:Y:S04]  /*0f00*/  STL [R1+0xc], R58 ;  /* 0x00000c3a01007387 */ /* 0x0003e80000100800 */
[----:B------:R1:W-:Y:S04]  /*0f10*/  STL [R1+0x1c], R59 ;  /* 0x00001c3b01007387 */ /* 0x0003e80000100800 */
[----:B------:R1:W-:Y:S04]  /*0f20*/  STL [R1+0x24], R60 ;  /* 0x0000243c01007387 */ /* 0x0003e80000100800 */
[----:B------:R1:W-:Y:S01]  /*0f30*/  STL [R1+0x2c], R61 ;  /* 0x00002c3d01007387 */ /* 0x0003e20000100800 */
[----:B------:R-:W-:-:S05]  /*0f40*/  UMOV UR4, URZ ;  /* 0x000000ff00047c82 */ /* 0x000fca0008000000 */
.L_x_0:
[----:B-1----:R-:W2:Y:S04]  /*0f50*/  LDL R61, [R1+0x60] ;  /* 0x00006000013d7983 */ /* 0x002ea80000100800 */
[----:B------:R-:W3:Y:S04]  /*0f60*/  LDL R59, [R1+0xb0] ;  /* 0x0000b000013b7983 */ /* 0x000ee80000100800 */
[----:B0----5:R0:W-:Y:S04]  /*0f70*/  STL [R1+0xc4], R56 ;  /* 0x0000c43801007387 */ /* 0x0211e80000100800 */
[----:B0-----:R-:W4:Y:S04]  /*0f80*/  LDL R56, [R1+0xac] ;  /* 0x0000ac0001387983 */ /* 0x001f280000100800 */
[----:B------:R0:W-:Y:S04]  /*0f90*/  STL [R1+0xc0], R14 ;  /* 0x0000c00e01007387 */ /* 0x0001e80000100800 */
[----:B------:R1:W-:Y:S04]  /*0fa0*/  STL [R1+0xbc], R57 ;  /* 0x0000bc3901007387 */ /* 0x0003e80000100800 */
[----:B------:R1:W-:Y:S01]  /*0fb0*/  STL [R1+0xb8], R0 ;  /* 0x0000b80001007387 */ /* 0x0003e20000100800 */
[----:B------:R-:W-:-:S03]  /*0fc0*/  I2FP.F32.U32 R30, UR4 ;  /* 0x00000004001e7c45 */ /* 0x000fc60008201000 */
[----:B0-----:R-:W4:Y:S04]  /*0fd0*/  LDL R14, [R1+0xa8] ;  /* 0x0000a800010e7983 */ /* 0x001f280000100800 */
[----:B-1----:R-:W4:Y:S04]  /*0fe0*/  LDL R57, [R1+0x58] ;  /* 0x0000580001397983 */ /* 0x002f280000100800 */
[----:B------:R-:W4:Y:S01]  /*0ff0*/  LDL R0, [R1+0x5c] ;  /* 0x00005c0001007983 */ /* 0x000f220000100800 */
[----:B------:R-:W-:-:S04]  /*1000*/  FMUL R30, R30, -6.2831850051879882812 ;  /* 0xc0c90fda1e1e7820 */ /* 0x000fc80000400000 */
[----:B------:R-:W-:-:S04]  /*1010*/  FMUL R31, R30, 0.019999999552965164185 ;  /* 0x3ca3d70a1e1f7820 */ /* 0x000fc80000400000 */
[----:B------:R-:W-:-:S04]  /*1020*/  FMUL R30, RZ, R31 ;  /* 0x0000001fff1e7220 */ /* 0x000fc80000400000 */
[----:B------:R-:W-:-:S04]  /*1030*/  FMUL.RZ R30, R30, 0.15915493667125701904 ;  /* 0x3e22f9831e1e7820 */ /* 0x000fc8000040c000 */
[----:B------:R-:W2:Y:S08]  /*1040*/  MUFU.SIN R58, R30 ;  /* 0x0000001e003a7308 */ /* 0x000eb00000000400 */
[----:B------:R-:W3:Y:S01]  /*1050*/  MUFU.COS R30, R30 ;  /* 0x0000001e001e7308 */ /* 0x000ee20000000000 */
[----:B--2---:R-:W-:-:S04]  /*1060*/  FMUL R60, R61, R58 ;  /* 0x0000003a3d3c7220 */ /* 0x004fc80000400000 */
[----:B---3--:R-:W-:Y:S01]  /*1070*/  FFMA R60, R59, R30, -R60 ;  /* 0x0000001e3b3c7223 */ /* 0x008fe2000000083c */
[----:B------:R-:W-:-:S04]  /*1080*/  FMUL R30, R30, R61 ;  /* 0x0000003d1e1e7220 */ /* 0x000fc80000400000 */
[----:B------:R-:W-:Y:S01]  /*1090*/  FFMA R58, R59, R58, R30 ;  /* 0x0000003a3b3a7223 */ /* 0x000fe2000000001e */
[----:B------:R-:W-:-:S04]  /*10a0*/  FMUL.RZ R30, R31, 0.15915493667125701904 ;  /* 0x3e22f9831f1e7820 */ /* 0x000fc8000040c000 */
[----:B------:R-:W4:Y:S08]  /*10b0*/  MUFU.SIN R59, R30 ;  /* 0x0000001e003b7308 */ /* 0x000f300000000400 */
[----:B------:R-:W0:Y:S01]  /*10c0*/  MUFU.COS R30, R30 ;  /* 0x0000001e001e7308 */ /* 0x000e220000000000 */
[----:B----4-:R-:W-:-:S04]  /*10d0*/  FMUL R61, R0, R59 ;  /* 0x0000003b003d7220 */ /* 0x010fc80000400000 */
[----:B0-----:R-:W-:Y:S01]  /*10e0*/  FFMA R61, R56, R30, -R61 ;  /* 0x0000001e383d7223 */ /* 0x001fe2000000083d */
[----:B------:R-:W-:Y:S02]  /*10f0*/  FMUL R30, R30, R0 ;  /* 0x000000001e1e7220 */ /* 0x000fe40000400000 */
[----:B------:R-:W2:Y:S02]  /*1100*/  LDL R0, [R1+0xa4] ;  /* 0x0000a40001007983 */ /* 0x000ea40000100800 */
[----:B------:R-:W-:Y:S02]  /*1110*/  FFMA R30, R56, R59, R30 ;  /* 0x0000003b381e7223 */ /* 0x000fe4000000001e */
[----:B------:R-:W3:Y:S01]  /*1120*/  LDL R56, [R1+0x54] ;  /* 0x0000540001387983 */ /* 0x000ee20000100800 */
[----:B------:R-:W-:-:S04]  /*1130*/  FADD R58, RZ, R58 ;  /* 0x0000003aff3a7221 */ /* 0x000fc80000000000 */
[----:B------:R-:W-:Y:S01]  /*1140*/  FADD R58, R58, R30 ;  /* 0x0000001e3a3a7221 */ /* 0x000fe20000000000 */
[----:B------:R-:W-:-:S04]  /*1150*/  FMUL R30, R31, 2 ;  /* 0x400000001f1e7820 */ /* 0x000fc80000400000 */
[----:B------:R-:W-:-:S04]  /*1160*/  FMUL.RZ R30, R30, 0.15915493667125701904 ;  /* 0x3e22f9831e1e7820 */ /* 0x000fc8000040c000 */
[----:B------:R-:W0:Y:S08]  /*1170*/  MUFU.SIN R59, R30 ;  /* 0x0000001e003b7308 */ /* 0x000e300000000400 */
[----:B------:R-:W1:Y:S01]  /*1180*/  MUFU.COS R30, R30 ;  /* 0x0000001e001e7308 */ /* 0x000e620000000000 */
[----:B------:R-:W-:-:S04]  /*1190*/  FADD R60, RZ, R60 ;  /* 0x0000003cff3c7221 */ /* 0x000fc80000000000 */
[----:B------:R-:W-:Y:S01]  /*11a0*/  FADD R60, R60, R61 ;  /* 0x0000003d3c3c7221 */ /* 0x000fe20000000000 */
[----:B0-----:R-:W-:-:S04]  /*11b0*/  FMUL R61, R57, R59 ;  /* 0x0000003b393d7220 */ /* 0x001fc80000400000 */
[----:B-1----:R-:W-:Y:S01]  /*11c0*/  FFMA R61, R14, R30, -R61 ;  /* 0x0000001e0e3d7223 */ /* 0x002fe2000000083d */
[----:B------:R-:W-:Y:S02]  /*11d0*/  FMUL R30, R30, R57 ;  /* 0x000000391e1e7220 */ /* 0x000fe40000400000 */
[----:B------:R-:W4:Y:S02]  /*11e0*/  LDL R57, [R1+0x50] ;  /* 0x0000500001397983 */ /* 0x000f240000100800 */
[----:B------:R-:W-:Y:S02]  /*11f0*/  FFMA R30, R14, R59, R30 ;  /* 0x0000003b0e1e7223 */ /* 0x000fe4000000001e */
[----:B------:R-:W4:Y:S02]  /*1200*/  LDL R14, [R1+0xa0] ;  /* 0x0000a000010e7983 */ /* 0x000f240000100800 */
[----:B------:R-:W-:Y:S01]  /*1210*/  FADD R58, R58, R30 ;  /* 0x0000001e3a3a7221 */ /* 0x000fe20000000000 */
[----:B------:R-:W-:-:S04]  /*1220*/  FMUL R30, R31, 3 ;  /* 0x404000001f1e7820 */ /* 0x000fc80000400000 */
[----:B------:R-:W-:-:S04]  /*1230*/  FMUL.RZ R30, R30, 0.15915493667125701904 ;  /* 0x3e22f9831e1e7820 */ /* 0x000fc8000040c000 */
[----:B------:R-:W3:Y:S08]  /*1240*/  MUFU.SIN R59, R30 ;  /* 0x0000001e003b7308 */ /* 0x000ef00000000400 */
[----:B------:R-:W2:Y:S01]  /*1250*/  MUFU.COS R30, R30 ;  /* 0x0000001e001e7308 */ /* 0x000ea20000000000 */
[----:B------:R-:W-:Y:S01]  /*1260*/  FADD R60, R60, R61 ;  /* 0x0000003d3c3c7221 */ /* 0x000fe20000000000 */
[----:B---3--:R-:W-:-:S04]  /*1270*/  FMUL R61, R56, R59 ;  /* 0x0000003b383d7220 */ /* 0x008fc80000400000 */
[----:B--2---:R-:W-:Y:S01]  /*1280*/  FFMA R61, R0, R30, -R61 ;  /* 0x0000001e003d7223 */ /* 0x004fe2000000083d */
[----:B------:R-:W-:Y:S02]  /*1290*/  FMUL R30, R30, R56 ;  /* 0x000000381e1e7220 */ /* 0x000fe40000400000 */
[----:B------:R-:W2:Y:S02]  /*12a0*/  LDL R56, [R1+0x4c] ;  /* 0x00004c0001387983 */ /* 0x000ea40000100800 */
[----:B------:R-:W-:Y:S02]  /*12b0*/  FFMA R30, R0, R59, R30 ;  /* 0x0000003b001e7223 */ /* 0x000fe4000000001e */
[----:B------:R-:W3:Y:S02]  /*12c0*/  LDL R0, [R1+0x9c] ;  /* 0x00009c0001007983 */ /* 0x000ee40000100800 */
[----:B------:R-:W-:Y:S01]  /*12d0*/  FADD R58, R58, R30 ;  /* 0x0000001e3a3a7221 */ /* 0x000fe20000000000 */
[----:B------:R-:W-:-:S04]  /*12e0*/  FMUL R30, R31, 4 ;  /* 0x408000001f1e7820 */ /* 0x000fc80000400000 */
[----:B------:R-:W-:-:S04]  /*12f0*/  FMUL.RZ R30, R30, 0.15915493667125701904 ;  /* 0x3e22f9831e1e7820 */ /* 0x000fc8000040c000 */
[----:B------:R-:W4:Y:S08]  /*1300*/  MUFU.SIN R59, R30 ;  /* 0x0000001e003b7308 */ /* 0x000f300000000400 */
[----:B------:R-:W0:Y:S01]  /*1310*/  MUFU.COS R30, R30 ;  /* 0x0000001e001e7308 */ /* 0x000e220000000000 */
[----:B------:R-:W-:Y:S01]  /*1320*/  FADD R60, R60, R61 ;  /* 0x0000003d3c3c7221 */ /* 0x000fe20000000000 */
[----:B----4-:R-:W-:-:S04]  /*1330*/  FMUL R61, R57, R59 ;  /* 0x0000003b393d7220 */ /* 0x010fc80000400000 */
[----:B0-----:R-:W-:Y:S01]  /*1340*/  FFMA R61, R14, R30, -R61 ;  /* 0x0000001e0e3d7223 */ /* 0x001fe2000000083d */
[----:B------:R-:W-:Y:S02]  /*1350*/  FMUL R30, R30, R57 ;  /* 0x000000391e1e7220 */ /* 0x000fe40000400000 */
[----:B------:R-:W4:Y:S02]  /*1360*/  LDL R57, [R1+0x48] ;  /* 0x0000480001397983 */ /* 0x000f240000100800 */
[----:B------:R-:W-:Y:S02]  /*1370*/  FFMA R30, R14, R59, R30 ;  /* 0x0000003b0e1e7223 */ /* 0x000fe4000000001e */
[----:B------:R-:W4:Y:S02]  /*1380*/  LDL R14, [R1+0x98] ;  /* 0x00009800010e7983 */ /* 0x000f240000100800 */
[----:B------:R-:W-:Y:S01]  /*1390*/  FADD R58, R58, R30 ;  /* 0x0000001e3a3a7221 */ /* 0x000fe20000000000 */
[----:B------:R-:W-:-:S04]  /*13a0*/  FMUL R30, R31, 5 ;  /* 0x40a000001f1e7820 */ /* 0x000fc80000400000 */
[----:B------:R-:W-:-:S04]  /*13b0*/  FMUL.RZ R30, R30, 0.15915493667125701904 ;  /* 0x3e22f9831e1e7820 */ /* 0x000fc8000040c000 */
[----:B------:R-:W2:Y:S08]  /*13c0*/  MUFU.SIN R59, R30 ;  /* 0x0000001e003b7308 */ /* 0x000eb00000000400 */
[----:B------:R-:W3:Y:S01]  /*13d0*/  MUFU.COS R30, R30 ;  /* 0x0000001e001e7308 */ /* 0x000ee20000000000 */
[----:B------:R-:W-:Y:S01]  /*13e0*/  FADD R60, R60, R61 ;  /* 0x0000003d3c3c7221 */ /* 0x000fe20000000000 */
[----:B--2---:R-:W-:-:S04]  /*13f0*/  FMUL R61, R56, R59 ;  /* 0x0000003b383d7220 */ /* 0x004fc80000400000 */
[----:B---3--:R-:W-:Y:S01]  /*1400*/  FFMA R61, R0, R30, -R61 ;  /* 0x0000001e003d7223 */ /* 0x008fe2000000083d */
        /* <DEDUP_REMOVED lines=169> */
[----:B------:R-:W2:Y:S02]  /*1ea0*/  LDL.LU R56, [R1+0xc4] ;  /* 0x0000c40001387983 */ /* 0x000ea40000300800 */
[----:B------:R-:W-:Y:S02]  /*1eb0*/  FFMA R30, R0, R59, R30 ;  /* 0x0000003b001e7223 */ /* 0x000fe4000000001e */
[----:B------:R-:W3:Y:S02]  /*1ec0*/  LDL R0, [R1] ;  /* 0x0000000001007983 */ /* 0x000ee40000100800 */
[----:B------:R-:W-:Y:S01]  /*1ed0*/  FADD R58, R58, R30 ;  /* 0x0000001e3a3a7221 */ /* 0x000fe20000000000 */
[----:B------:R-:W-:-:S04]  /*1ee0*/  FMUL R30, R31, 20 ;  /* 0x41a000001f1e7820 */ /* 0x000fc80000400000 */
[----:B------:R-:W-:-:S04]  /*1ef0*/  FMUL.RZ R30, R30, 0.15915493667125701904 ;  /* 0x3e22f9831e1e7820 */ /* 0x000fc8000040c000 */
[----:B------:R-:W4:Y:S08]  /*1f00*/  MUFU.SIN R59, R30 ;  /* 0x0000001e003b7308 */ /* 0x000f300000000400 */
[----:B------:R-:W0:Y:S01]  /*1f10*/  MUFU.COS R30, R30 ;  /* 0x0000001e001e7308 */ /* 0x000e220000000000 */
[----:B------:R-:W-:Y:S01]  /*1f20*/  FADD R60, R60, R61 ;  /* 0x0000003d3c3c7221 */ /* 0x000fe20000000000 */
[----:B----4-:R-:W-:-:S04]  /*1f30*/  FMUL R61, R14, R59 ;  /* 0x0000003b0e3d7220 */ /* 0x010fc80000400000 */
[C---:B0-----:R-:W-:Y:S01]  /*1f40*/  FFMA R61, R57.reuse, R30, -R61 ;  /* 0x0000001e393d7223 */ /* 0x041fe2000000083d */
[----:B------:R-:W-:Y:S02]  /*1f50*/  FMUL R30, R30, R14 ;  /* 0x0000000e1e1e7220 */ /* 0x000fe40000400000 */
[----:B------:R-:W4:Y:S02]  /*1f60*/  LDL.LU R14, [R1+0xc0] ;  /* 0x0000c000010e7983 */ /* 0x000f240000300800 */
[----:B------:R-:W-:Y:S01]  /*1f70*/  FFMA R30, R57, R59, R30 ;  /* 0x0000003b391e7223 */ /* 0x000fe2000000001e */
[----:B------:R-:W-:Y:S01]  /*1f80*/  FADD R60, R60, R61 ;  /* 0x0000003d3c3c7221 */ /* 0x000fe20000000000 */
[----:B------:R-:W4:Y:S02]  /*1f90*/  LDL R57, [R1+0x64] ;  /* 0x0000640001397983 */ /* 0x000f240000100800 */
[----:B------:R-:W-:Y:S01]  /*1fa0*/  FADD R58, R58, R30 ;  /* 0x0000001e3a3a7221 */ /* 0x000fe20000000000 */
[----:B------:R-:W-:-:S04]  /*1fb0*/  FMUL R30, R31, 21 ;  /* 0x41a800001f1e7820 */ /* 0x000fc80000400000 */
[----:B------:R-:W-:-:S04]  /*1fc0*/  FMUL.RZ R30, R30, 0.15915493667125701904 ;  /* 0x3e22f9831e1e7820 */ /* 0x000fc8000040c000 */
[----:B------:R-:W0:Y:S08]  /*1fd0*/  MUFU.SIN R59, R30 ;  /* 0x0000001e003b7308 */ /* 0x000e300000000400 */
[----:B------:R-:W3:Y:S01]  /*1fe0*/  MUFU.COS R30, R30 ;  /* 0x0000001e001e7308 */ /* 0x000ee20000000000 */
[----:B0-----:R-:W-:-:S04]  /*1ff0*/  FMUL R61, R43, R59 ;  /* 0x0000003b2b3d7220 */ /* 0x001fc80000400000 */
[----:B---3--:R-:W-:Y:S01]  /*2000*/  FFMA R61, R0, R30, -R61 ;  /* 0x0000001e003d7223 */ /* 0x008fe2000000083d */
[----:B------:R-:W-:-:S04]  /*2010*/  FMUL R30, R30, R43 ;  /* 0x0000002b1e1e7220 */ /* 0x000fc80000400000 */
[----:B------:R-:W-:Y:S01]  /*2020*/  FFMA R30, R0, R59, R30 ;  /* 0x0000003b001e7223 */ /* 0x000fe2000000001e */
[----:B------:R-:W-:Y:S01]  /*2030*/  FADD R60, R60, R61 ;  /* 0x0000003d3c3c7221 */ /* 0x000fe20000000000 */
[----:B------:R-:W3:Y:S02]  /*2040*/  LDL R0, [R1+0x68] ;  /* 0x0000680001007983 */ /* 0x000ee40000100800 */
[----:B------:R-:W-:Y:S01]  /*2050*/  FADD R58, R58, R30 ;  /* 0x0000001e3a3a7221 */ /* 0x000fe20000000000 */
[----:B------:R-:W-:-:S04]  /*2060*/  FMUL R30, R31, 22 ;  /* 0x41b000001f1e7820 */ /* 0x000fc80000400000 */
[----:B------:R-:W-:-:S04]  /*2070*/  FMUL.RZ R30, R30, 0.15915493667125701904 ;  /* 0x3e22f9831e1e7820 */ /* 0x000fc8000040c000 */
[----:B------:R-:W0:Y:S08]  /*2080*/  MUFU.SIN R59, R30 ;  /* 0x0000001e003b7308 */ /* 0x000e300000000400 */
[----:B------:R-:W1:Y:S01]  /*2090*/  MUFU.COS R30, R30 ;  /* 0x0000001e001e7308 */ /* 0x000e620000000000 */
[----:B0-----:R-:W-:-:S04]  /*20a0*/  FMUL R61, R28, R59 ;  /* 0x0000003b1c3d7220 */ /* 0x001fc80000400000 */
[----:B-1----:R-:W-:Y:S01]  /*20b0*/  FFMA R61, R15, R30, -R61 ;  /* 0x0000001e0f3d7223 */ /* 0x002fe2000000083d */
[----:B------:R-:W-:-:S04]  /*20c0*/  FMUL R30, R30, R28 ;  /* 0x0000001c1e1e7220 */ /* 0x000fc80000400000 */
[----:B------:R-:W-:-:S04]  /*20d0*/  FFMA R30, R15, R59, R30 ;  /* 0x0000003b0f1e7223 */ /* 0x000fc8000000001e */
[----:B------:R-:W-:Y:S01]  /*20e0*/  FADD R58, R58, R30 ;  /* 0x0000001e3a3a7221 */ /* 0x000fe20000000000 */
[----:B------:R-:W-:-:S04]  /*20f0*/  FMUL R30, R31, 23 ;  /* 0x41b800001f1e7820 */ /* 0x000fc80000400000 */
[----:B------:R-:W-:-:S04]  /*2100*/  FMUL.RZ R30, R30, 0.15915493667125701904 ;  /* 0x3e22f9831e1e7820 */ /* 0x000fc8000040c000 */
[----:B------:R-:W0:Y:S08]  /*2110*/  MUFU.SIN R59, R30 ;  /* 0x0000001e003b7308 */ /* 0x000e300000000400 */
[----:B------:R-:W1:Y:S01]  /*2120*/  MUFU.COS R30, R30 ;  /* 0x0000001e001e7308 */ /* 0x000e620000000000 */
[----:B------:R-:W-:Y:S01]  /*2130*/  FADD R60, R60, R61 ;  /* 0x0000003d3c3c7221 */ /* 0x000fe20000000000 */
        /* <DEDUP_REMOVED lines=237> */
[----:B------:R-:W2:Y:S08]  /*3010*/  MUFU.SIN R59, R30 ;  /* 0x0000001e003b7308 */ /* 0x000eb00000000400 */
[----:B------:R-:W4:Y:S01]  /*3020*/  MUFU.COS R30, R30 ;  /* 0x0000001e001e7308 */ /* 0x000f220000000000 */
[----:B------:R-:W-:Y:S01]  /*3030*/  FADD R60, R60, R61 ;  /* 0x0000003d3c3c7221 */ /* 0x000fe20000000000 */
[----:B--2---:R-:W-:-:S04]  /*3040*/  FMUL R61, R56, R59 ;  /* 0x0000003b383d7220 */ /* 0x004fc80000400000 */
[----:B----4-:R-:W-:Y:S01]  /*3050*/  FFMA R61, R14, R30, -R61 ;  /* 0x0000001e0e3d7223 */ /* 0x010fe2000000083d */
[----:B------:R-:W-:-:S04]  /*3060*/  FMUL R30, R30, R56 ;  /* 0x000000381e1e7220 */ /* 0x000fc80000400000 */
[----:B------:R-:W-:-:S04]  /*3070*/  FFMA R30, R14, R59, R30 ;  /* 0x0000003b0e1e7223 */ /* 0x000fc8000000001e */
[----:B------:R-:W-:Y:S01]  /*3080*/  FADD R58, R58, R30 ;  /* 0x0000001e3a3a7221 */ /* 0x000fe20000000000 */
[----:B------:R-:W-:-:S04]  /*3090*/  FMUL R30, R31, 48 ;  /* 0x424000001f1e7820 */ /* 0x000fc80000400000 */
[----:B------:R-:W-:-:S04]  /*30a0*/  FMUL.RZ R30, R30, 0.15915493667125701904 ;  /* 0x3e22f9831e1e7820 */ /* 0x000fc8000040c000 */
[----:B------:R-:W0:Y:S08]  /*30b0*/  MUFU.SIN R59, R30 ;  /* 0x0000001e003b7308 */ /* 0x000e300000000400 */
[----:B------:R-:W3:Y:S01]  /*30c0*/  MUFU.COS R30, R30 ;  /* 0x0000001e001e7308 */ /* 0x000ee20000000000 */
[----:B------:R-:W-:Y:S01]  /*30d0*/  FADD R60, R60, R61 ;  /* 0x0000003d3c3c7221 */ /* 0x000fe20000000000 */
[----:B0-----:R-:W-:-:S04]  /*30e0*/  FMUL R61, R57, R59 ;  /* 0x0000003b393d7220 */ /* 0x001fc80000400000 */
[----:B---3--:R-:W-:Y:S01]  /*30f0*/  FFMA R61, R0, R30, -R61 ;  /* 0x0000001e003d7223 */ /* 0x008fe2000000083d */
[----:B------:R-:W-:-:S03]  /*3100*/  FMUL R30, R30, R57 ;  /* 0x000000391e1e7220 */ /* 0x000fc60000400000 */
[----:B------:R-:W-:Y:S02]  /*3110*/  FADD R60, R61, R60 ;  /* 0x0000003c3d3c7221 */ /* 0x000fe40000000000 */
[----:B------:R-:W2:Y:S04]  /*3120*/  LDL R61, [R1+0xb4] ;  /* 0x0000b400013d7983 */ /* 0x000ea80000100800 */
[----:B------:R-:W3:Y:S01]  /*3130*/  LDL.LU R57, [R1+0xbc] ;  /* 0x0000bc0001397983 */ /* 0x000ee20000300800 */
[----:B------:R-:W-:-:S03]  /*3140*/  FFMA R30, R0, R59, R30 ;  /* 0x0000003b001e7223 */ /* 0x000fc6000000001e */
[----:B------:R-:W4:Y:S01]  /*3150*/  LDL.LU R0, [R1+0xb8] ;  /* 0x0000b80001007983 */ /* 0x000f220000300800 */
[----:B------:R-:W-:Y:S01]  /*3160*/  FMUL R31, R31, 49 ;  /* 0x424400001f1f7820 */ /* 0x000fe20000400000 */
[----:B------:R-:W-:-:S03]  /*3170*/  FADD R58, R30, R58 ;  /* 0x0000003a1e3a7221 */ /* 0x000fc60000000000 */
[----:B------:R-:W-:-:S04]  /*3180*/  FMUL.RZ R31, R31, 0.15915493667125701904 ;  /* 0x3e22f9831f1f7820 */ /* 0x000fc8000040c000 */
[----:B------:R-:W3:Y:S08]  /*3190*/  MUFU.SIN R30, R31 ;  /* 0x0000001f001e7308 */ /* 0x000ef00000000400 */
[----:B------:R-:W2:Y:S01]  /*31a0*/  MUFU.COS R31, R31 ;  /* 0x0000001f001f7308 */ /* 0x000ea20000000000 */
[----:B---3--:R-:W-:-:S04]  /*31b0*/  FMUL R59, R57, R30 ;  /* 0x0000001e393b7220 */ /* 0x008fc80000400000 */
[----:B--2---:R-:W-:Y:S01]  /*31c0*/  FFMA R59, R61, R31, -R59 ;  /* 0x0000001f3d3b7223 */ /* 0x004fe2000000083b */
[----:B------:R-:W-:-:S04]  /*31d0*/  FMUL R31, R31, R57 ;  /* 0x000000391f1f7220 */ /* 0x000fc80000400000 */
[----:B------:R-:W-:-:S04]  /*31e0*/  FFMA R31, R61, R30, R31 ;  /* 0x0000001e3d1f7223 */ /* 0x000fc8000000001f */
[----:B------:R-:W-:Y:S02]  /*31f0*/  FADD R58, R58, R31 ;  /* 0x0000001f3a3a7221 */ /* 0x000fe40000000000 */
[----:B------:R-:W0:Y:S01]  /*3200*/  LDC.64 R30, c[0x0][0x390] ;  /* 0x0000e400ff1e7b82 */ /* 0x000e220000000a00 */
[----:B------:R-:W-:Y:S01]  /*3210*/  FADD R60, R60, R59 ;  /* 0x0000003b3c3c7221 */ /* 0x000fe20000000000 */
[----:B----4-:R-:W-:-:S05]  /*3220*/  IADD3 R59, PT, PT, R0, UR4, RZ ;  /* 0x00000004003b7c10 */ /* 0x010fca000fffe0ff */
[----:B0-----:R-:W-:-:S05]  /*3230*/  IMAD.WIDE.U32 R30, R59, 0x4, R30 ;  /* 0x000000043b1e7825 */ /* 0x001fca00078e001e */
[----:B------:R0:W-:Y:S02]  /*3240*/  STG.E desc[UR6][R30.64], R60 ;  /* 0x0000003c1e007986 */ /* 0x0001e4000c101906 */
[----:B0-----:R-:W0:Y:S01]  /*3250*/  LDC.64 R30, c[0x0][0x398] ;  /* 0x0000e600ff1e7b82 */ /* 0x001e220000000a00 */
[----:B------:R-:W-:-:S04]  /*3260*/  UIADD3 UR4, UPT, UPT, UR4, 0x1, URZ ;  /* 0x0000000104047890 */ /* 0x000fc8000fffe0ff */
[----:B------:R-:W-:Y:S01]  /*3270*/  UISETP.NE.AND UP0, UPT, UR4, 0x32, UPT ;  /* 0x000000320400788c */ /* 0x000fe2000bf05270 */
[----:B0-----:R-:W-:-:S05]  /*3280*/  IMAD.WIDE.U32 R30, R59, 0x4, R30 ;  /* 0x000000043b1e7825 */ /* 0x001fca00078e001e */
[----:B------:R0:W-:Y:S03]  /*3290*/  STG.E desc[UR6][R30.64], R58 ;  /* 0x0000003a1e007986 */ /* 0x0001e6000c101906 */
[----:B------:R-:W-:Y:S05]  /*32a0*/  BRA.U UP0, `(.L_x_0) ;  /* 0xffffffdd00287547 */ /* 0x000fea000b83ffff */
[----:B------:R-:W-:Y:S05]  /*32b0*/  EXIT ;  /* 0x000000000000794d */ /* 0x000fea0003800000 */
.L_x_1:
[----:B------:R-:W-:-:S00]  /*32c0*/  BRA `(.L_x_1) ;  /* 0xfffffffc00fc7947 */ /* 0x000fc0000383ffff */
[----:B------:R-:W-:-:S00]  /*32d0*/  NOP ;  /* 0x0000000000007918 */ /* 0x000fc00000000000 */
        /* <DEDUP_REMOVED lines=10> */
.L_x_2:


//--------------------- .nv.shared.reserved.0     --------------------------
	.section	.nv.shared.reserved.0,"aw",@nobits
	.weak		__nv_reservedSMEM_offset_0_alias
	.size		__nv_reservedSMEM_offset_0_alias, 0, 64
	.other		__nv_reservedSMEM_offset_0_alias,@"STO_CUDA_RESERVED_SHARED STV_DEFAULT"
__nv_reservedSMEM_offset_0_alias:
	.zero		0
	.zero		64


//--------------------- .nv.constant0.default_function_kernel --------------------------
	.section	.nv.constant0.default_function_kernel,"a",@progbits
	.sectionflags	@""
	.align	4
.nv.constant0.default_function_kernel:
	.zero		928


//--------------------- SYMBOLS --------------------------

	.type		.nv.reservedSmem.offset0,@object
	.size		.nv.reservedSmem.offset0,0x4
